	.headerflags	@"EF_CUDA_TEXMODE_UNIFIED EF_CUDA_64BIT_ADDRESS EF_CUDA_ACCELERATORS EF_CUDA_SM90 EF_CUDA_VIRTUAL_SM(EF_CUDA_SM90)"
	.elftype	@"ET_EXEC"


//--------------------- .nv.info                  --------------------------
	.section	.nv.info,"",@"SHT_CUDA_INFO"
	.align	4


	//----- nvinfo : EIATTR_REGCOUNT
	.align		4
        /*0000*/ 	.byte	0x04, 0x2f
        /*0002*/ 	.short	(.L_1 - .L_0)
	.align		4
.L_0:
        /*0004*/ 	.word	index@(triton_poi_fused__unsafe_index_add_convolution_mul_sub_42)
        /*0008*/ 	.word	0x00000020


	//----- nvinfo : EIATTR_MIN_STACK_SIZE
	.align		4
.L_1:
        /*000c*/ 	.byte	0x04, 0x12
        /*000e*/ 	.short	(.L_3 - .L_2)
	.align		4
.L_2:
        /*0010*/ 	.word	index@(triton_poi_fused__unsafe_index_add_convolution_mul_sub_42)
        /*0014*/ 	.word	0x00000000


	//----- nvinfo : EIATTR_FRAME_SIZE
	.align		4
.L_3:
        /*0018*/ 	.byte	0x04, 0x11
        /*001a*/ 	.short	(.L_5 - .L_4)
	.align		4
.L_4:
        /*001c*/ 	.word	index@(triton_poi_fused__unsafe_index_add_convolution_mul_sub_42)
        /*0020*/ 	.word	0x00000000


	//----- nvinfo : EIATTR_MIN_STACK_SIZE
	.align		4
.L_5:
        /*0024*/ 	.byte	0x04, 0x12
        /*0026*/ 	.short	(.L_7 - .L_6)
	.align		4
.L_6:
        /*0028*/ 	.word	index@(triton_poi_fused__unsafe_index_add_convolution_mul_sub_42)
        /*002c*/ 	.word	0x00000000
.L_7:


//--------------------- .nv.info.triton_poi_fused__unsafe_index_add_convolution_mul_sub_42 --------------------------
	.section	.nv.info.triton_poi_fused__unsafe_index_add_convolution_mul_sub_42,"",@"SHT_CUDA_INFO"
	.sectionflags	@""
	.align	4


	//----- nvinfo : EIATTR_CUDA_API_VERSION
	.align		4
        /*0000*/ 	.byte	0x04, 0x37
        /*0002*/ 	.short	(.L_9 - .L_8)
.L_8:
        /*0004*/ 	.word	0x0000007c


	//----- nvinfo : EIATTR_KPARAM_INFO
	.align		4
.L_9:
        /*0008*/ 	.byte	0x04, 0x17
        /*000a*/ 	.short	(.L_11 - .L_10)
.L_10:
        /*000c*/ 	.word	0x00000000
        /*0010*/ 	.short	0x0009
        /*0012*/ 	.short	0x0048
        /*0014*/ 	.byte	0x00, 0xf0, 0x11, 0x00


	//----- nvinfo : EIATTR_KPARAM_INFO
	.align		4
.L_11:
        /*0018*/ 	.byte	0x04, 0x17
        /*001a*/ 	.short	(.L_13 - .L_12)
.L_12:
        /*001c*/ 	.word	0x00000000
        /*0020*/ 	.short	0x0008
        /*0022*/ 	.short	0x0040
        /*0024*/ 	.byte	0x00, 0xf4, 0x21, 0x00


	//----- nvinfo : EIATTR_KPARAM_INFO
	.align		4
.L_13:
        /*0028*/ 	.byte	0x04, 0x17
        /*002a*/ 	.short	(.L_15 - .L_14)
.L_14:
        /*002c*/ 	.word	0x00000000
        /*0030*/ 	.short	0x0007
        /*0032*/ 	.short	0x0038
        /*0034*/ 	.byte	0x00, 0xf4, 0x21, 0x00


	//----- nvinfo : EIATTR_KPARAM_INFO
	.align		4
.L_15:
        /*0038*/ 	.byte	0x04, 0x17
        /*003a*/ 	.short	(.L_17 - .L_16)
.L_16:
        /*003c*/ 	.word	0x00000000
        /*0040*/ 	.short	0x0006
        /*0042*/ 	.short	0x0030
        /*0044*/ 	.byte	0x00, 0xf4, 0x21, 0x00


	//----- nvinfo : EIATTR_KPARAM_INFO
	.align		4
.L_17:
        /*0048*/ 	.byte	0x04, 0x17
        /*004a*/ 	.short	(.L_19 - .L_18)
.L_18:
        /*004c*/ 	.word	0x00000000
        /*0050*/ 	.short	0x0005
        /*0052*/ 	.short	0x0028
        /*0054*/ 	.byte	0x00, 0xf4, 0x21, 0x00


	//----- nvinfo : EIATTR_KPARAM_INFO
	.align		4
.L_19:
        /*0058*/ 	.byte	0x04, 0x17
        /*005a*/ 	.short	(.L_21 - .L_20)
.L_20:
        /*005c*/ 	.word	0x00000000
        /*0060*/ 	.short	0x0004
        /*0062*/ 	.short	0x0020
        /*0064*/ 	.byte	0x00, 0xf4, 0x21, 0x00


	//----- nvinfo : EIATTR_KPARAM_INFO
	.align		4
.L_21:
        /*0068*/ 	.byte	0x04, 0x17
        /*006a*/ 	.short	(.L_23 - .L_22)
.L_22:
        /*006c*/ 	.word	0x00000000
        /*0070*/ 	.short	0x0003
        /*0072*/ 	.short	0x0018
        /*0074*/ 	.byte	0x00, 0xf4, 0x21, 0x00


	//----- nvinfo : EIATTR_KPARAM_INFO
	.align		4
.L_23:
        /*0078*/ 	.byte	0x04, 0x17
        /*007a*/ 	.short	(.L_25 - .L_24)
.L_24:
        /*007c*/ 	.word	0x00000000
        /*0080*/ 	.short	0x0002
        /*0082*/ 	.short	0x0010
        /*0084*/ 	.byte	0x00, 0xf4, 0x21, 0x00


	//----- nvinfo : EIATTR_KPARAM_INFO
	.align		4
.L_25:
        /*0088*/ 	.byte	0x04, 0x17
        /*008a*/ 	.short	(.L_27 - .L_26)
.L_26:
        /*008c*/ 	.word	0x00000000
        /*0090*/ 	.short	0x0001
        /*0092*/ 	.short	0x0008
        /*0094*/ 	.byte	0x00, 0xf4, 0x21, 0x00


	//----- nvinfo : EIATTR_KPARAM_INFO
	.align		4
.L_27:
        /*0098*/ 	.byte	0x04, 0x17
        /*009a*/ 	.short	(.L_29 - .L_28)
.L_28:
        /*009c*/ 	.word	0x00000000
        /*00a0*/ 	.short	0x0000
        /*00a2*/ 	.short	0x0000
        /*00a4*/ 	.byte	0x00, 0xf4, 0x21, 0x00


	//----- nvinfo : EIATTR_SPARSE_MMA_MASK
	.align		4
.L_29:
        /*00a8*/ 	.byte	0x03, 0x50
        /*00aa*/ 	.short	0x0000


	//----- nvinfo : EIATTR_MAXREG_COUNT
	.align		4
        /*00ac*/ 	.byte	0x03, 0x1b
        /*00ae*/ 	.short	0x00ff


	//----- nvinfo : EIATTR_EXIT_INSTR_OFFSETS
	.align		4
        /*00b0*/ 	.byte	0x04, 0x1c
        /*00b2*/ 	.short	(.L_31 - .L_30)


	//   ....[0]....
.L_30:
        /*00b4*/ 	.word	0x00000840


	//----- nvinfo : EIATTR_REQNTID
	.align		4
.L_31:
        /*00b8*/ 	.byte	0x04, 0x10
        /*00ba*/ 	.short	(.L_33 - .L_32)
.L_32:
        /*00bc*/ 	.word	0x00000080
        /*00c0*/ 	.word	0x00000001
        /*00c4*/ 	.word	0x00000001


	//----- nvinfo : EIATTR_CBANK_PARAM_SIZE
	.align		4
.L_33:
        /*00c8*/ 	.byte	0x03, 0x19
        /*00ca*/ 	.short	0x004c


	//----- nvinfo : EIATTR_PARAM_CBANK
	.align		4
        /*00cc*/ 	.byte	0x04, 0x0a
        /*00ce*/ 	.short	(.L_35 - .L_34)
	.align		4
.L_34:
        /*00d0*/ 	.word	index@(.nv.constant0.triton_poi_fused__unsafe_index_add_convolution_mul_sub_42)
        /*00d4*/ 	.short	0x0210
        /*00d6*/ 	.short	0x004c


	//----- nvinfo : EIATTR_SW_WAR
	.align		4
.L_35:
        /*00d8*/ 	.byte	0x04, 0x36
        /*00da*/ 	.short	(.L_37 - .L_36)
.L_36:
        /*00dc*/ 	.word	0x00000008
.L_37:


//--------------------- .nv.callgraph             --------------------------
	.section	.nv.callgraph,"",@"SHT_CUDA_CALLGRAPH"
	.align	4
	.sectionentsize	8
	.align		4
        /*0000*/ 	.word	0x00000000
	.align		4
        /*0004*/ 	.word	0xffffffff
	.align		4
        /*0008*/ 	.word	0x00000000
	.align		4
        /*000c*/ 	.word	0xfffffffe
	.align		4
        /*0010*/ 	.word	0x00000000
	.align		4
        /*0014*/ 	.word	0xfffffffd
	.align		4
        /*0018*/ 	.word	0x00000000
	.align		4
        /*001c*/ 	.word	0xfffffffc


//--------------------- .text.triton_poi_fused__unsafe_index_add_convolution_mul_sub_42 --------------------------
	.section	.text.triton_poi_fused__unsafe_index_add_convolution_mul_sub_42,"ax",@progbits
	.align	128
        .global         triton_poi_fused__unsafe_index_add_convolution_mul_sub_42
        .type           triton_poi_fused__unsafe_index_add_convolution_mul_sub_42,@function
        .size           triton_poi_fused__unsafe_index_add_convolution_mul_sub_42,(.L_x_1 - triton_poi_fused__unsafe_index_add_convolution_mul_sub_42)
        .other          triton_poi_fused__unsafe_index_add_convolution_mul_sub_42,@"STO_CUDA_ENTRY STV_DEFAULT"
triton_poi_fused__unsafe_index_add_convolution_mul_sub_42:
.text.triton_poi_fused__unsafe_index_add_convolution_mul_sub_42:
[----:B------:R-:W-:Y:S01]  /*0000*/  LDC R1, c[0x0][0x28] ;  /* 0x00000a00ff017b82 */ /* 0x000fe20000000800 */
[----:B------:R-:W1:Y:S07]  /*0010*/  S2R R2, SR_TID.X ;  /* 0x0000000000027919 */ /* 0x000e6e0000002100 */
[----:B------:R-:W2:Y:S01]  /*0020*/  LDC.64 R12, c[0x0][0x218] ;  /* 0x00008600ff0c7b82 */ /* 0x000ea20000000a00 */
[----:B------:R-:W-:Y:S01]  /*0030*/  ULDC.64 UR4, c[0x0][0x208] ;  /* 0x0000820000047ab9 */ /* 0x000fe20000000a00 */
[----:B------:R-:W-:Y:S01]  /*0040*/  ULDC.64 UR6, c[0x0][0x228] ;  /* 0x00008a0000067ab9 */ /* 0x000fe20000000a00 */
[----:B------:R-:W3:Y:S05]  /*0050*/  S2R R0, SR_CTAID.X ;  /* 0x0000000000007919 */ /* 0x000eea0000002500 */
[----:B------:R-:W4:Y:S08]  /*0060*/  LDC.64 R8, c[0x0][0x220] ;  /* 0x00008800ff087b82 */ /* 0x000f300000000a00 */
[----:B------:R-:W5:Y:S01]  /*0070*/  LDC.64 R4, c[0x0][0x238] ;  /* 0x00008e00ff047b82 */ /* 0x000f620000000a00 */
[----:B-1----:R-:W-:-:S05]  /*0080*/  IMAD.SHL.U32 R2, R2, 0x2, RZ ;  /* 0x0000000202027824 */ /* 0x002fca00078e00ff */
[----:B------:R-:W-:-:S05]  /*0090*/  LOP3.LUT R3, R2, 0xfe, RZ, 0xc0, !PT ;  /* 0x000000fe02037812 */ /* 0x000fca00078ec0ff */
[----:B---3--:R-:W-:-:S05]  /*00a0*/  IMAD R14, R0, 0x100, R3 ;  /* 0x00000100000e7824 */ /* 0x008fca00078e0203 */
[----:B------:R-:W-:-:S04]  /*00b0*/  SHF.R.S32.HI R3, RZ, 0x1f, R14 ;  /* 0x0000001fff037819 */ /* 0x000fc8000001140e */
[----:B------:R-:W-:-:S04]  /*00c0*/  LEA.HI R3, R3, R14, RZ, 0x6 ;  /* 0x0000000e03037211 */ /* 0x000fc800078f30ff */
[----:B------:R-:W-:Y:S02]  /*00d0*/  SHF.R.S32.HI R15, RZ, 0x6, R3 ;  /* 0x00000006ff0f7819 */ /* 0x000fe40000011403 */
[----:B------:R-:W-:Y:S02]  /*00e0*/  LOP3.LUT R19, R3, 0xffffffc0, RZ, 0xc0, !PT ;  /* 0xffffffc003137812 */ /* 0x000fe400078ec0ff */
[----:B------:R-:W-:Y:S02]  /*00f0*/  LEA.HI R2, R15, R15, RZ, 0x6 ;  /* 0x0000000f0f027211 */ /* 0x000fe400078f30ff */
[----:B------:R-:W-:Y:S02]  /*0100*/  IADD3 R19, R14, -R19, RZ ;  /* 0x800000130e137210 */ /* 0x000fe40007ffe0ff */
[----:B------:R-:W-:-:S05]  /*0110*/  LOP3.LUT R2, R2, 0xffffffc0, RZ, 0xc0, !PT ;  /* 0xffffffc002027812 */ /* 0x000fca00078ec0ff */
[----:B------:R-:W-:Y:S02]  /*0120*/  IMAD.IADD R15, R15, 0x1, -R2 ;  /* 0x000000010f0f7824 */ /* 0x000fe400078e0a02 */
[----:B------:R-:W1:Y:S02]  /*0130*/  LDC.64 R2, c[0x0][0x248] ;  /* 0x00009200ff027b82 */ /* 0x000e640000000a00 */
[----:B--2---:R-:W-:-:S06]  /*0140*/  IMAD.WIDE R12, R15, 0x8, R12 ;  /* 0x000000080f0c7825 */ /* 0x004fcc00078e020c */
[----:B------:R-:W2:Y:S01]  /*0150*/  LDG.E.EL.64 R12, desc[UR4][R12.64] ;  /* 0x000000040c0c7981 */ /* 0x000ea2000c2e1b00 */
[----:B----4-:R-:W-:-:S06]  /*0160*/  IMAD.WIDE R8, R19, 0x8, R8 ;  /* 0x0000000813087825 */ /* 0x010fcc00078e0208 */
[----:B------:R-:W3:Y:S01]  /*0170*/  LDG.E.EL.128 R8, desc[UR4][R8.64] ;  /* 0x0000000408087981 */ /* 0x000ee2000c2e1d00 */
[----:B-1----:R-:W-:-:S06]  /*0180*/  IMAD.WIDE R2, R15, 0x8, R2 ;  /* 0x000000080f027825 */ /* 0x002fcc00078e0202 */
[----:B------:R-:W4:Y:S01]  /*0190*/  LDG.E.EL.64 R2, desc[UR4][R2.64] ;  /* 0x0000000402027981 */ /* 0x000f22000c2e1b00 */
[----:B-----5:R-:W-:-:S06]  /*01a0*/  IMAD.WIDE R4, R19, 0x8, R4 ;  /* 0x0000000813047825 */ /* 0x020fcc00078e0204 */
[----:B------:R-:W5:Y:S01]  /*01b0*/  LDG.E.EL.128 R4, desc[UR4][R4.64] ;  /* 0x0000000404047981 */ /* 0x000f62000c2e1d00 */
[----:B--2---:R-:W-:-:S04]  /*01c0*/  SHF.R.U32.HI R17, RZ, 0x1b, R13 ;  /* 0x0000001bff117819 */ /* 0x004fc8000001160d */
[----:B------:R-:W-:Y:S02]  /*01d0*/  LOP3.LUT R17, R17, 0x10, RZ, 0xc0, !PT ;  /* 0x0000001011117812 */ /* 0x000fe400078ec0ff */
[----:B---3--:R-:W-:Y:S02]  /*01e0*/  LEA R18, P1, R8, UR6, 0x2 ;  /* 0x0000000608127c11 */ /* 0x008fe4000f8210ff */
[----:B------:R-:W-:Y:S02]  /*01f0*/  IADD3 R12, P0, R12, R17, RZ ;  /* 0x000000110c0c7210 */ /* 0x000fe40007f1e0ff */
[----:B------:R-:W-:-:S03]  /*0200*/  SHF.R.U32.HI R23, RZ, 0x19, R9 ;  /* 0x00000019ff177819 */ /* 0x000fc60000011609 */
[----:B------:R-:W-:Y:S01]  /*0210*/  IMAD.X R17, RZ, RZ, R13, P0 ;  /* 0x000000ffff117224 */ /* 0x000fe200000e060d */
[----:B------:R-:W-:Y:S02]  /*0220*/  LEA.HI.X R13, R8, UR7, R9, 0x2, P1 ;  /* 0x00000007080d7c11 */ /* 0x000fe400088f1409 */
[----:B------:R-:W-:Y:S02]  /*0230*/  SHF.R.U32.HI R8, RZ, 0x19, R11 ;  /* 0x00000019ff087819 */ /* 0x000fe4000001160b */
[----:B------:R-:W-:Y:S02]  /*0240*/  SHF.R.S32.HI R9, RZ, 0x17, R0 ;  /* 0x00000017ff097819 */ /* 0x000fe40000011400 */
[----:B------:R-:W-:Y:S02]  /*0250*/  LEA R21, P0, R10, UR6, 0x2 ;  /* 0x000000060a157c11 */ /* 0x000fe4000f8010ff */
[----:B------:R-:W-:Y:S02]  /*0260*/  LOP3.LUT R23, R23, 0x40, RZ, 0xc0, !PT ;  /* 0x0000004017177812 */ /* 0x000fe400078ec0ff */
[----:B------:R-:W-:Y:S01]  /*0270*/  LOP3.LUT R0, R8, 0x40, RZ, 0xc0, !PT ;  /* 0x0000004008007812 */ /* 0x000fe200078ec0ff */
[----:B------:R-:W-:Y:S01]  /*0280*/  IMAD.SHL.U32 R8, R12, 0x40, RZ ;  /* 0x000000400c087824 */ /* 0x000fe200078e00ff */
[----:B------:R-:W-:-:S02]  /*0290*/  SGXT R9, R9, 0x1 ;  /* 0x000000010909781a */ /* 0x000fc40000000200 */
[----:B------:R-:W-:Y:S02]  /*02a0*/  LEA.HI.X R16, R10, UR7, R11, 0x2, P0 ;  /* 0x000000070a107c11 */ /* 0x000fe400080f140b */
[----:B----4-:R-:W-:Y:S02]  /*02b0*/  SHF.R.U32.HI R10, RZ, 0x1b, R3 ;  /* 0x0000001bff0a7819 */ /* 0x010fe40000011603 */
[----:B------:R-:W-:Y:S02]  /*02c0*/  IADD3 R23, P0, R23, R18, RZ ;  /* 0x0000001217177210 */ /* 0x000fe40007f1e0ff */
[----:B------:R-:W-:Y:S02]  /*02d0*/  IADD3 R11, P1, R0, R21, RZ ;  /* 0x00000015000b7210 */ /* 0x000fe40007f3e0ff */
[----:B------:R-:W-:Y:S02]  /*02e0*/  LEA.HI R0, R9, R14, RZ, 0xc ;  /* 0x0000000e09007211 */ /* 0x000fe400078f60ff */
[----:B------:R-:W-:Y:S01]  /*02f0*/  SHF.L.U64.HI R9, R12, 0x6, R17 ;  /* 0x000000060c097819 */ /* 0x000fe20000010211 */
[----:B------:R-:W-:Y:S01]  /*0300*/  IMAD.X R12, RZ, RZ, R13, P0 ;  /* 0x000000ffff0c7224 */ /* 0x000fe200000e060d */
[----:B------:R-:W-:-:S02]  /*0310*/  LOP3.LUT R17, R10, 0x10, RZ, 0xc0, !PT ;  /* 0x000000100a117812 */ /* 0x000fc400078ec0ff */
[----:B------:R-:W-:Y:S02]  /*0320*/  IADD3.X R13, RZ, R16, RZ, P1, !PT ;  /* 0x00000010ff0d7210 */ /* 0x000fe40000ffe4ff */
[----:B------:R-:W-:Y:S02]  /*0330*/  IADD3 R16, P2, R2, R17, RZ ;  /* 0x0000001102107210 */ /* 0x000fe40007f5e0ff */
[----:B------:R-:W-:Y:S02]  /*0340*/  IADD3 R28, P0, R8, R23, RZ ;  /* 0x00000017081c7210 */ /* 0x000fe40007f1e0ff */
[----:B------:R-:W-:Y:S01]  /*0350*/  SHF.R.S32.HI R0, RZ, 0xc, R0 ;  /* 0x0000000cff007819 */ /* 0x000fe20000011400 */
[----:B------:R-:W-:Y:S01]  /*0360*/  IMAD.X R3, RZ, RZ, R3, P2 ;  /* 0x000000ffff037224 */ /* 0x000fe200010e0603 */
[----:B------:R-:W-:Y:S01]  /*0370*/  IADD3 R26, P1, R11, R8, RZ ;  /* 0x000000080b1a7210 */ /* 0x000fe20007f3e0ff */
[----:B------:R-:W-:Y:S01]  /*0380*/  IMAD.SHL.U32 R10, R16, 0x40, RZ ;  /* 0x00000040100a7824 */ /* 0x000fe200078e00ff */
[----:B------:R-:W-:Y:S01]  /*0390*/  SHF.L.U32 R21, R0, 0x8, RZ ;  /* 0x0000000800157819 */ /* 0x000fe200000006ff */
[----:B------:R-:W-:Y:S01]  /*03a0*/  IMAD.X R29, R9, 0x1, R12, P0 ;  /* 0x00000001091d7824 */ /* 0x000fe200000e060c */
[----:B------:R-:W-:Y:S01]  /*03b0*/  SHF.L.U64.HI R16, R16, 0x6, R3 ;  /* 0x0000000610107819 */ /* 0x000fe20000010203 */
[----:B------:R-:W-:Y:S01]  /*03c0*/  IMAD.X R27, R13, 0x1, R9, P1 ;  /* 0x000000010d1b7824 */ /* 0x000fe200008e0609 */
[----:B------:R-:W-:-:S02]  /*03d0*/  IADD3 R22, P0, R10, R23, RZ ;  /* 0x000000170a167210 */ /* 0x000fc40007f1e0ff */
[----:B-----5:R-:W-:Y:S01]  /*03e0*/  SHF.R.U32.HI R17, RZ, 0x19, R5 ;  /* 0x00000019ff117819 */ /* 0x020fe20000011605 */
[----:B------:R-:W1:Y:S01]  /*03f0*/  LDC.64 R2, c[0x0][0x230] ;  /* 0x00008c00ff027b82 */ /* 0x000e620000000a00 */
[----:B------:R-:W-:Y:S01]  /*0400*/  IADD3.X R23, R16, R12, RZ, P0, !PT ;  /* 0x0000000c10177210 */ /* 0x000fe200007fe4ff */
[C---:B------:R-:W-:Y:S01]  /*0410*/  IMAD.WIDE R28, R21.reuse, 0x4, R28 ;  /* 0x00000004151c7825 */ /* 0x040fe200078e021c */
[C---:B------:R-:W-:Y:S02]  /*0420*/  LEA R20, P0, R4.reuse, UR6, 0x2 ;  /* 0x0000000604147c11 */ /* 0x040fe4000f8010ff */
[----:B------:R-:W-:Y:S01]  /*0430*/  SHF.R.U32.HI R12, RZ, 0x19, R7 ;  /* 0x00000019ff0c7819 */ /* 0x000fe20000011607 */
[C---:B------:R-:W-:Y:S01]  /*0440*/  IMAD.WIDE R24, R21.reuse, 0x4, R22 ;  /* 0x0000000415187825 */ /* 0x040fe200078e0216 */
[----:B------:R-:W-:Y:S01]  /*0450*/  LEA.HI.X R22, R4, UR7, R5, 0x2, P0 ;  /* 0x0000000704167c11 */ /* 0x000fe200080f1405 */
[----:B------:R-:W2:Y:S01]  /*0460*/  LDG.E.EL R0, desc[UR4][R28.64] ;  /* 0x000000041c007981 */ /* 0x000ea2000c2e1900 */
[----:B------:R-:W-:Y:S01]  /*0470*/  LEA R4, P0, R6, UR6, 0x2 ;  /* 0x0000000606047c11 */ /* 0x000fe2000f8010ff */
[----:B------:R-:W-:Y:S01]  /*0480*/  IMAD.WIDE R26, R21, 0x4, R26 ;  /* 0x00000004151a7825 */ /* 0x000fe200078e021a */
[----:B------:R-:W-:-:S02]  /*0490*/  LOP3.LUT R17, R17, 0x40, RZ, 0xc0, !PT ;  /* 0x0000004011117812 */ /* 0x000fc400078ec0ff */
[----:B------:R-:W-:Y:S02]  /*04a0*/  LOP3.LUT R23, R12, 0x40, RZ, 0xc0, !PT ;  /* 0x000000400c177812 */ /* 0x000fe400078ec0ff */
[----:B------:R-:W-:Y:S01]  /*04b0*/  LEA.HI.X R7, R6, UR7, R7, 0x2, P0 ;  /* 0x0000000706077c11 */ /* 0x000fe200080f1407 */
[----:B------:R-:W3:Y:S01]  /*04c0*/  LDG.E.EL R18, desc[UR4][R26.64] ;  /* 0x000000041a127981 */ /* 0x000ee2000c2e1900 */
[----:B------:R-:W-:Y:S02]  /*04d0*/  IADD3 R5, P1, R17, R20, RZ ;  /* 0x0000001411057210 */ /* 0x000fe40007f3e0ff */
[----:B------:R-:W-:Y:S01]  /*04e0*/  IADD3 R23, P0, R23, R4, RZ ;  /* 0x0000000417177210 */ /* 0x000fe20007f1e0ff */
[----:B------:R4:W5:Y:S01]  /*04f0*/  LDG.E.EL R20, desc[UR4][R24.64] ;  /* 0x0000000418147981 */ /* 0x000962000c2e1900 */
[----:B------:R-:W-:Y:S01]  /*0500*/  IADD3 R4, P3, R10, R11, RZ ;  /* 0x0000000b0a047210 */ /* 0x000fe20007f7e0ff */
[----:B------:R-:W-:Y:S01]  /*0510*/  IMAD.X R17, RZ, RZ, R22, P1 ;  /* 0x000000ffff117224 */ /* 0x000fe200008e0616 */
[----:B------:R-:W-:Y:S01]  /*0520*/  IADD3 R12, P4, R10, R5, RZ ;  /* 0x000000050a0c7210 */ /* 0x000fe20007f9e0ff */
[----:B-1----:R-:W2:Y:S01]  /*0530*/  LDG.E R3, desc[UR4][R2.64] ;  /* 0x0000000402037981 */ /* 0x002ea2000c1e1900 */
[----:B------:R-:W-:-:S02]  /*0540*/  IADD3 R6, P5, R10, R23, RZ ;  /* 0x000000170a067210 */ /* 0x000fc40007fbe0ff */
[----:B------:R-:W1:Y:S01]  /*0550*/  LDC.64 R10, c[0x0][0x240] ;  /* 0x00009000ff0a7b82 */ /* 0x000e620000000a00 */
[----:B------:R-:W-:Y:S01]  /*0560*/  IADD3 R22, P1, R5, R8, RZ ;  /* 0x0000000805167210 */ /* 0x000fe20007f3e0ff */
[----:B------:R-:W-:Y:S01]  /*0570*/  IMAD.X R7, RZ, RZ, R7, P0 ;  /* 0x000000ffff077224 */ /* 0x000fe200000e0607 */
[----:B------:R-:W-:Y:S02]  /*0580*/  IADD3 R8, P2, R23, R8, RZ ;  /* 0x0000000817087210 */ /* 0x000fe40007f5e0ff */
[----:B------:R-:W-:Y:S01]  /*0590*/  IADD3.X R5, R16, R13, RZ, P3, !PT ;  /* 0x0000000d10057210 */ /* 0x000fe20001ffe4ff */
[----:B------:R-:W-:Y:S01]  /*05a0*/  IMAD.X R23, R17, 0x1, R9, P1 ;  /* 0x0000000111177824 */ /* 0x000fe200008e0609 */
[----:B------:R-:W-:Y:S01]  /*05b0*/  IADD3.X R9, R7, R9, RZ, P2, !PT ;  /* 0x0000000907097210 */ /* 0x000fe200017fe4ff */
[C---:B------:R-:W-:Y:S02]  /*05c0*/  IMAD.X R13, R16.reuse, 0x1, R17, P4 ;  /* 0x00000001100d7824 */ /* 0x040fe400020e0611 */
[----:B------:R-:W-:-:S02]  /*05d0*/  IMAD.X R7, R16, 0x1, R7, P5 ;  /* 0x0000000110077824 */ /* 0x000fc400028e0607 */
[----:B------:R-:W4:Y:S01]  /*05e0*/  LDC.64 R16, c[0x0][0x250] ;  /* 0x00009400ff107b82 */ /* 0x000f220000000a00 */
[----:B------:R-:W-:-:S04]  /*05f0*/  IMAD.WIDE R22, R21, 0x4, R22 ;  /* 0x0000000415167825 */ /* 0x000fc800078e0216 */
[C---:B------:R-:W-:Y:S02]  /*0600*/  IMAD.WIDE R12, R21.reuse, 0x4, R12 ;  /* 0x00000004150c7825 */ /* 0x040fe400078e020c */
[----:B------:R-:W3:Y:S02]  /*0610*/  LDG.E.EL R22, desc[UR4][R22.64] ;  /* 0x0000000416167981 */ /* 0x000ee4000c2e1900 */
[C---:B------:R-:W-:Y:S02]  /*0620*/  IMAD.WIDE R4, R21.reuse, 0x4, R4 ;  /* 0x0000000415047825 */ /* 0x040fe400078e0204 */
[----:B------:R-:W3:Y:S02]  /*0630*/  LDG.E.EL R12, desc[UR4][R12.64] ;  /* 0x000000040c0c7981 */ /* 0x000ee4000c2e1900 */
[C---:B------:R-:W-:Y:S02]  /*0640*/  IMAD.WIDE R8, R21.reuse, 0x4, R8 ;  /* 0x0000000415087825 */ /* 0x040fe400078e0208 */
[----:B------:R-:W3:Y:S02]  /*0650*/  LDG.E.EL R4, desc[UR4][R4.64] ;  /* 0x0000000404047981 */ /* 0x000ee4000c2e1900 */
[----:B------:R-:W-:-:S02]  /*0660*/  IMAD.WIDE R6, R21, 0x4, R6 ;  /* 0x0000000415067825 */ /* 0x000fc400078e0206 */
[----:B------:R-:W3:Y:S02]  /*0670*/  LDG.E.EL R8, desc[UR4][R8.64] ;  /* 0x0000000408087981 */ /* 0x000ee4000c2e1900 */
[----:B01----:R-:W-:Y:S02]  /*0680*/  IMAD.WIDE R10, R19, 0x4, R10 ;  /* 0x00000004130a7825 */ /* 0x003fe400078e020a */
[----:B------:R-:W3:Y:S04]  /*0690*/  LDG.E.EL R6, desc[UR4][R6.64] ;  /* 0x0000000406067981 */ /* 0x000ee8000c2e1900 */
[----:B------:R-:W3:Y:S01]  /*06a0*/  LDG.E.EL.64 R10, desc[UR4][R10.64] ;  /* 0x000000040a0a7981 */ /* 0x000ee2000c2e1b00 */
[----:B----4-:R-:W-:Y:S02]  /*06b0*/  IMAD.WIDE R24, R15, 0x4, R16 ;  /* 0x000000040f187825 */ /* 0x010fe400078e0210 */
[----:B------:R-:W0:Y:S03]  /*06c0*/  LDC.64 R16, c[0x0][0x210] ;  /* 0x00008400ff107b82 */ /* 0x000e260000000a00 */
[----:B------:R-:W4:Y:S01]  /*06d0*/  LDG.E.EL R2, desc[UR4][R24.64] ;  /* 0x0000000418027981 */ /* 0x000f22000c2e1900 */
[----:B0-----:R-:W-:-:S04]  /*06e0*/  IMAD.WIDE R16, R14, 0x4, R16 ;  /* 0x000000040e107825 */ /* 0x001fc800078e0210 */
[C---:B--2---:R-:W-:Y:S01]  /*06f0*/  FADD R15, R3.reuse, R0 ;  /* 0x00000000030f7221 */ /* 0x044fe20000000000 */
[C---:B-----5:R-:W-:Y:S01]  /*0700*/  FADD R19, R3.reuse, R20 ;  /* 0x0000001403137221 */ /* 0x060fe20000000000 */
[C---:B---3--:R-:W-:Y:S01]  /*0710*/  FADD R18, R3.reuse, R18 ;  /* 0x0000001203127221 */ /* 0x048fe20000000000 */
[C---:B------:R-:W-:Y:S01]  /*0720*/  FADD R22, R3.reuse, R22 ;  /* 0x0000001603167221 */ /* 0x040fe20000000000 */
[C---:B------:R-:W-:Y:S01]  /*0730*/  FADD R12, R3.reuse, R12 ;  /* 0x0000000c030c7221 */ /* 0x040fe20000000000 */
[C---:B------:R-:W-:Y:S01]  /*0740*/  FADD R4, R3.reuse, R4 ;  /* 0x0000000403047221 */ /* 0x040fe20000000000 */
[C---:B------:R-:W-:Y:S01]  /*0750*/  FADD R5, R3.reuse, R8 ;  /* 0x0000000803057221 */ /* 0x040fe20000000000 */
[----:B------:R-:W-:Y:S01]  /*0760*/  FADD R3, R3, R6 ;  /* 0x0000000603037221 */ /* 0x000fe20000000000 */
[----:B------:R-:W-:Y:S01]  /*0770*/  FADD R22, -R15, R22 ;  /* 0x000000160f167221 */ /* 0x000fe20000000100 */
[----:B------:R-:W-:Y:S01]  /*0780*/  FADD R12, -R19, R12 ;  /* 0x0000000c130c7221 */ /* 0x000fe20000000100 */
[----:B------:R-:W-:Y:S01]  /*0790*/  FADD R5, -R18, R5 ;  /* 0x0000000512057221 */ /* 0x000fe20000000100 */
[----:B------:R-:W-:Y:S01]  /*07a0*/  FADD R3, -R4, R3 ;  /* 0x0000000304037221 */ /* 0x000fe20000000100 */
[C---:B------:R-:W-:Y:S01]  /*07b0*/  FFMA R15, R10.reuse, R22, R15 ;  /* 0x000000160a0f7223 */ /* 0x040fe2000000000f */
[----:B------:R-:W-:Y:S01]  /*07c0*/  FFMA R12, R10, R12, R19 ;  /* 0x0000000c0a0c7223 */ /* 0x000fe20000000013 */
[C---:B------:R-:W-:Y:S01]  /*07d0*/  FFMA R5, R11.reuse, R5, R18 ;  /* 0x000000050b057223 */ /* 0x040fe20000000012 */
[----:B------:R-:W-:-:S02]  /*07e0*/  FFMA R4, R11, R3, R4 ;  /* 0x000000030b047223 */ /* 0x000fc40000000004 */
[----:B------:R-:W-:Y:S02]  /*07f0*/  FADD R12, -R15, R12 ;  /* 0x0000000c0f0c7221 */ /* 0x000fe40000000100 */
[----:B------:R-:W-:Y:S02]  /*0800*/  FADD R4, -R5, R4 ;  /* 0x0000000405047221 */ /* 0x000fe40000000100 */
[C---:B----4-:R-:W-:Y:S02]  /*0810*/  FFMA R12, R2.reuse, R12, R15 ;  /* 0x0000000c020c7223 */ /* 0x050fe4000000000f */
[----:B------:R-:W-:-:S05]  /*0820*/  FFMA R13, R2, R4, R5 ;  /* 0x00000004020d7223 */ /* 0x000fca0000000005 */
[----:B------:R-:W-:Y:S01]  /*0830*/  STG.E.64 desc[UR4][R16.64], R12 ;  /* 0x0000000c10007986 */ /* 0x000fe2000c101b04 */
[----:B------:R-:W-:Y:S05]  /*0840*/  EXIT ;  /* 0x000000000000794d */ /* 0x000fea0003800000 */
.L_x_0:
[----:B------:R-:W-:-:S00]  /*0850*/  BRA `(.L_x_0) ;  /* 0xfffffffc00fc7947 */ /* 0x000fc0000383ffff */
[----:B------:R-:W-:-:S00]  /*0860*/  NOP ;  /* 0x0000000000007918 */ /* 0x000fc00000000000 */
        /* <DEDUP_REMOVED lines=9> */
.L_x_1:


//--------------------- .nv.constant0.triton_poi_fused__unsafe_index_add_convolution_mul_sub_42 --------------------------
	.section	.nv.constant0.triton_poi_fused__unsafe_index_add_convolution_mul_sub_42,"a",@progbits
	.sectionflags	@""
	.align	4
.nv.constant0.triton_poi_fused__unsafe_index_add_convolution_mul_sub_42:
	.zero		604
